	.headerflags	@"EF_CUDA_TEXMODE_UNIFIED EF_CUDA_64BIT_ADDRESS EF_CUDA_ACCELERATORS EF_CUDA_SM90 EF_CUDA_VIRTUAL_SM(EF_CUDA_SM90)"
	.elftype	@"ET_EXEC"


//--------------------- .nv.info                  --------------------------
	.section	.nv.info,"",@"SHT_CUDA_INFO"
	.align	4


	//----- nvinfo : EIATTR_REGCOUNT
	.align		4
        /*0000*/ 	.byte	0x04, 0x2f
        /*0002*/ 	.short	(.L_1 - .L_0)
	.align		4
.L_0:
        /*0004*/ 	.word	index@(triton_poi_fused_cat_clone_2)
        /*0008*/ 	.word	0x00000010


	//----- nvinfo : EIATTR_MIN_STACK_SIZE
	.align		4
.L_1:
        /*000c*/ 	.byte	0x04, 0x12
        /*000e*/ 	.short	(.L_3 - .L_2)
	.align		4
.L_2:
        /*0010*/ 	.word	index@(triton_poi_fused_cat_clone_2)
        /*0014*/ 	.word	0x00000000


	//----- nvinfo : EIATTR_FRAME_SIZE
	.align		4
.L_3:
        /*0018*/ 	.byte	0x04, 0x11
        /*001a*/ 	.short	(.L_5 - .L_4)
	.align		4
.L_4:
        /*001c*/ 	.word	index@(triton_poi_fused_cat_clone_2)
        /*0020*/ 	.word	0x00000000


	//----- nvinfo : EIATTR_MIN_STACK_SIZE
	.align		4
.L_5:
        /*0024*/ 	.byte	0x04, 0x12
        /*0026*/ 	.short	(.L_7 - .L_6)
	.align		4
.L_6:
        /*0028*/ 	.word	index@(triton_poi_fused_cat_clone_2)
        /*002c*/ 	.word	0x00000000
.L_7:


//--------------------- .nv.info.triton_poi_fused_cat_clone_2 --------------------------
	.section	.nv.info.triton_poi_fused_cat_clone_2,"",@"SHT_CUDA_INFO"
	.sectionflags	@""
	.align	4


	//----- nvinfo : EIATTR_CUDA_API_VERSION
	.align		4
        /*0000*/ 	.byte	0x04, 0x37
        /*0002*/ 	.short	(.L_9 - .L_8)
.L_8:
        /*0004*/ 	.word	0x0000007c


	//----- nvinfo : EIATTR_KPARAM_INFO
	.align		4
.L_9:
        /*0008*/ 	.byte	0x04, 0x17
        /*000a*/ 	.short	(.L_11 - .L_10)
.L_10:
        /*000c*/ 	.word	0x00000000
        /*0010*/ 	.short	0x0004
        /*0012*/ 	.short	0x001c
        /*0014*/ 	.byte	0x00, 0xf0, 0x11, 0x00


	//----- nvinfo : EIATTR_KPARAM_INFO
	.align		4
.L_11:
        /*0018*/ 	.byte	0x04, 0x17
        /*001a*/ 	.short	(.L_13 - .L_12)
.L_12:
        /*001c*/ 	.word	0x00000000
        /*0020*/ 	.short	0x0003
        /*0022*/ 	.short	0x0018
        /*0024*/ 	.byte	0x00, 0xf0, 0x11, 0x00


	//----- nvinfo : EIATTR_KPARAM_INFO
	.align		4
.L_13:
        /*0028*/ 	.byte	0x04, 0x17
        /*002a*/ 	.short	(.L_15 - .L_14)
.L_14:
        /*002c*/ 	.word	0x00000000
        /*0030*/ 	.short	0x0002
        /*0032*/ 	.short	0x0010
        /*0034*/ 	.byte	0x00, 0xf4, 0x21, 0x00


	//----- nvinfo : EIATTR_KPARAM_INFO
	.align		4
.L_15:
        /*0038*/ 	.byte	0x04, 0x17
        /*003a*/ 	.short	(.L_17 - .L_16)
.L_16:
        /*003c*/ 	.word	0x00000000
        /*0040*/ 	.short	0x0001
        /*0042*/ 	.short	0x0008
        /*0044*/ 	.byte	0x00, 0xf4, 0x21, 0x00


	//----- nvinfo : EIATTR_KPARAM_INFO
	.align		4
.L_17:
        /*0048*/ 	.byte	0x04, 0x17
        /*004a*/ 	.short	(.L_19 - .L_18)
.L_18:
        /*004c*/ 	.word	0x00000000
        /*0050*/ 	.short	0x0000
        /*0052*/ 	.short	0x0000
        /*0054*/ 	.byte	0x00, 0xf4, 0x21, 0x00


	//----- nvinfo : EIATTR_SPARSE_MMA_MASK
	.align		4
.L_19:
        /*0058*/ 	.byte	0x03, 0x50
        /*005a*/ 	.short	0x0000


	//----- nvinfo : EIATTR_MAXREG_COUNT
	.align		4
        /*005c*/ 	.byte	0x03, 0x1b
        /*005e*/ 	.short	0x00ff


	//----- nvinfo : EIATTR_EXIT_INSTR_OFFSETS
	.align		4
        /*0060*/ 	.byte	0x04, 0x1c
        /*0062*/ 	.short	(.L_21 - .L_20)


	//   ....[0]....
.L_20:
        /*0064*/ 	.word	0x00000330


	//   ....[1]....
        /*0068*/ 	.word	0x00000390


	//----- nvinfo : EIATTR_REQNTID
	.align		4
.L_21:
        /*006c*/ 	.byte	0x04, 0x10
        /*006e*/ 	.short	(.L_23 - .L_22)
.L_22:
        /*0070*/ 	.word	0x00000020
        /*0074*/ 	.word	0x00000001
        /*0078*/ 	.word	0x00000001


	//----- nvinfo : EIATTR_CBANK_PARAM_SIZE
	.align		4
.L_23:
        /*007c*/ 	.byte	0x03, 0x19
        /*007e*/ 	.short	0x0020


	//----- nvinfo : EIATTR_PARAM_CBANK
	.align		4
        /*0080*/ 	.byte	0x04, 0x0a
        /*0082*/ 	.short	(.L_25 - .L_24)
	.align		4
.L_24:
        /*0084*/ 	.word	index@(.nv.constant0.triton_poi_fused_cat_clone_2)
        /*0088*/ 	.short	0x0210
        /*008a*/ 	.short	0x0020


	//----- nvinfo : EIATTR_SW_WAR
	.align		4
.L_25:
        /*008c*/ 	.byte	0x04, 0x36
        /*008e*/ 	.short	(.L_27 - .L_26)
.L_26:
        /*0090*/ 	.word	0x00000008
.L_27:


//--------------------- .nv.callgraph             --------------------------
	.section	.nv.callgraph,"",@"SHT_CUDA_CALLGRAPH"
	.align	4
	.sectionentsize	8
	.align		4
        /*0000*/ 	.word	0x00000000
	.align		4
        /*0004*/ 	.word	0xffffffff
	.align		4
        /*0008*/ 	.word	0x00000000
	.align		4
        /*000c*/ 	.word	0xfffffffe
	.align		4
        /*0010*/ 	.word	0x00000000
	.align		4
        /*0014*/ 	.word	0xfffffffd
	.align		4
        /*0018*/ 	.word	0x00000000
	.align		4
        /*001c*/ 	.word	0xfffffffc


//--------------------- .text.triton_poi_fused_cat_clone_2 --------------------------
	.section	.text.triton_poi_fused_cat_clone_2,"ax",@progbits
	.sectionflags	@"SHF_BARRIERS=1"
	.align	128
        .global         triton_poi_fused_cat_clone_2
        .type           triton_poi_fused_cat_clone_2,@function
        .size           triton_poi_fused_cat_clone_2,(.L_x_1 - triton_poi_fused_cat_clone_2)
        .other          triton_poi_fused_cat_clone_2,@"STO_CUDA_ENTRY STV_DEFAULT"
triton_poi_fused_cat_clone_2:
.text.triton_poi_fused_cat_clone_2:
[----:B------:R-:W0:Y:S02]  /*0000*/  LDC R1, c[0x0][0x28] ;  /* 0x00000a00ff017b82 */ /* 0x000e240000000800 */
[----:B------:R-:W1:Y:S01]  /*0010*/  S2R R0, SR_CTAID.Y ;  /* 0x0000000000007919 */ /* 0x000e620000002600 */
[----:B------:R-:W2:Y:S01]  /*0020*/  LDC.64 R4, c[0x0][0x218] ;  /* 0x00008600ff047b82 */ /* 0x000ea20000000a00 */
[----:B------:R-:W-:Y:S01]  /*0030*/  ULDC.64 UR6, c[0x0][0x208] ;  /* 0x0000820000067ab9 */ /* 0x000fe20000000a00 */
[----:B------:R-:W3:Y:S01]  /*0040*/  S2R R13, SR_TID.X ;  /* 0x00000000000d7919 */ /* 0x000ee20000002100 */
[----:B------:R-:W4:Y:S05]  /*0050*/  S2R R8, SR_CTAID.X ;  /* 0x0000000000087919 */ /* 0x000f2a0000002500 */
[----:B------:R-:W5:Y:S01]  /*0060*/  LDC.64 R2, c[0x0][0x210] ;  /* 0x00008400ff027b82 */ /* 0x000f620000000a00 */
[----:B-1----:R-:W-:Y:S01]  /*0070*/  IMAD.SHL.U32 R0, R0, 0x10, RZ ;  /* 0x0000001000007824 */ /* 0x002fe200078e00ff */
[----:B---3--:R-:W-:-:S04]  /*0080*/  SHF.R.U32.HI R9, RZ, 0x4, R13 ;  /* 0x00000004ff097819 */ /* 0x008fc8000001160d */
[----:B------:R-:W-:Y:S01]  /*0090*/  LOP3.LUT R6, R0, 0xf, R13, 0xf8, !PT ;  /* 0x0000000f00067812 */ /* 0x000fe200078ef80d */
[----:B----4-:R-:W-:Y:S01]  /*00a0*/  IMAD.SHL.U32 R8, R8, 0x2, RZ ;  /* 0x0000000208087824 */ /* 0x010fe200078e00ff */
[----:B------:R-:W-:Y:S02]  /*00b0*/  SGXT.U32 R9, R9, 0x1 ;  /* 0x000000010909781a */ /* 0x000fe40000000000 */
[----:B------:R-:W-:Y:S02]  /*00c0*/  SHF.R.S32.HI R7, RZ, 0x1f, R6 ;  /* 0x0000001fff077819 */ /* 0x000fe40000011406 */
[----:B------:R-:W-:Y:S02]  /*00d0*/  ISETP.GE.AND P1, PT, R6, 0x10, PT ;  /* 0x000000100600780c */ /* 0x000fe40003f26270 */
[----:B------:R-:W-:Y:S02]  /*00e0*/  LEA.HI R10, R7, R6, RZ, 0x2 ;  /* 0x00000006070a7211 */ /* 0x000fe400078f10ff */
[----:B------:R-:W-:-:S02]  /*00f0*/  LOP3.LUT R7, R8, R9, RZ, 0xfc, !PT ;  /* 0x0000000908077212 */ /* 0x000fc400078efcff */
[C---:B------:R-:W-:Y:S01]  /*0100*/  LOP3.LUT R11, R10.reuse, 0xfffffffc, RZ, 0xc0, !PT ;  /* 0xfffffffc0a0b7812 */ /* 0x040fe200078ec0ff */
[----:B------:R-:W-:Y:S01]  /*0110*/  IMAD.SHL.U32 R10, R10, 0x4, RZ ;  /* 0x000000040a0a7824 */ /* 0x000fe200078e00ff */
[----:B------:R-:W-:-:S03]  /*0120*/  ISETP.GE.AND P0, PT, R7, 0x4, PT ;  /* 0x000000040700780c */ /* 0x000fc60003f06270 */
[----:B------:R-:W-:Y:S01]  /*0130*/  IMAD.IADD R11, R6, 0x1, -R11 ;  /* 0x00000001060b7824 */ /* 0x000fe200078e0a0b */
[----:B------:R-:W-:Y:S02]  /*0140*/  LOP3.LUT R10, R10, 0xfffffff0, RZ, 0xc0, !PT ;  /* 0xfffffff00a0a7812 */ /* 0x000fe400078ec0ff */
[----:B------:R-:W-:Y:S01]  /*0150*/  ISETP.LT.AND P0, PT, R6, 0x10, !P0 ;  /* 0x000000100600780c */ /* 0x000fe20004701270 */
[----:B------:R-:W-:Y:S02]  /*0160*/  IMAD R7, R7, 0x4, R11 ;  /* 0x0000000407077824 */ /* 0x000fe400078e020b */
[----:B--2---:R-:W-:-:S04]  /*0170*/  IMAD.WIDE R4, R11, 0x4, R4 ;  /* 0x000000040b047825 */ /* 0x004fc800078e0204 */
[----:B------:R-:W-:Y:S02]  /*0180*/  IMAD.IADD R7, R7, 0x1, R10 ;  /* 0x0000000107077824 */ /* 0x000fe400078e020a */
[----:B------:R-:W-:Y:S02]  /*0190*/  IMAD.MOV.U32 R11, RZ, RZ, RZ ;  /* 0x000000ffff0b7224 */ /* 0x000fe400078e00ff */
[----:B------:R-:W-:Y:S02]  /*01a0*/  IMAD.MOV.U32 R6, RZ, RZ, RZ ;  /* 0x000000ffff067224 */ /* 0x000fe400078e00ff */
[----:B-----5:R-:W-:Y:S02]  /*01b0*/  IMAD.WIDE R2, R7, 0x4, R2 ;  /* 0x0000000407027825 */ /* 0x020fe400078e0202 */
[----:B------:R-:W2:Y:S04]  /*01c0*/  @!P1 LDG.E.EL R11, desc[UR6][R4.64] ;  /* 0x00000006040b9981 */ /* 0x000ea8000c2e1900 */
[----:B------:R1:W2:Y:S01]  /*01d0*/  @P0 LDG.E.EL R6, desc[UR6][R2.64] ;  /* 0x0000000602060981 */ /* 0x0002a2000c2e1900 */
[----:B------:R-:W3:Y:S01]  /*01e0*/  S2UR UR5, SR_CgaCtaId ;  /* 0x00000000000579c3 */ /* 0x000ee20000008800 */
[----:B------:R-:W-:Y:S01]  /*01f0*/  IMAD.SHL.U32 R10, R13, 0x2, RZ ;  /* 0x000000020d0a7824 */ /* 0x000fe200078e00ff */
[----:B------:R-:W-:Y:S01]  /*0200*/  UMOV UR4, 0x400 ;  /* 0x0000040000047882 */ /* 0x000fe20000000000 */
[----:B------:R-:W-:-:S02]  /*0210*/  SHF.R.U32.HI R7, RZ, 0x1, R13 ;  /* 0x00000001ff077819 */ /* 0x000fc4000001160d */
[----:B------:R-:W-:Y:S02]  /*0220*/  LOP3.LUT R8, R8, 0x1, R13, 0xf8, !PT ;  /* 0x0000000108087812 */ /* 0x000fe400078ef80d */
[----:B------:R-:W-:Y:S02]  /*0230*/  LOP3.LUT R12, R10, 0x1e, RZ, 0xc0, !PT ;  /* 0x0000001e0a0c7812 */ /* 0x000fe400078ec0ff */
[----:B------:R-:W-:Y:S02]  /*0240*/  LOP3.LUT R9, R9, 0x1e, R10, 0xf8, !PT ;  /* 0x0000001e09097812 */ /* 0x000fe400078ef80a */
[----:B------:R-:W-:Y:S02]  /*0250*/  SGXT.U32 R7, R7, 0x4 ;  /* 0x000000040707781a */ /* 0x000fe40000000000 */
[----:B------:R-:W-:Y:S02]  /*0260*/  ISETP.GE.AND P0, PT, R8, 0x4, PT ;  /* 0x000000040800780c */ /* 0x000fe40003f06270 */
[----:B------:R-:W-:-:S02]  /*0270*/  LOP3.LUT R7, R0, R7, RZ, 0xfc, !PT ;  /* 0x0000000700077212 */ /* 0x000fc400078efcff */
[----:B------:R-:W-:Y:S02]  /*0280*/  LOP3.LUT R10, R10, 0x3c, RZ, 0xc0, !PT ;  /* 0x0000003c0a0a7812 */ /* 0x000fe400078ec0ff */
[----:B------:R-:W-:Y:S02]  /*0290*/  ISETP.LT.AND P0, PT, R7, 0x10, !P0 ;  /* 0x000000100700780c */ /* 0x000fe40004701270 */
[----:B------:R-:W-:Y:S01]  /*02a0*/  LOP3.LUT R0, R13, 0x1f, RZ, 0xc0, !PT ;  /* 0x0000001f0d007812 */ /* 0x000fe200078ec0ff */
[----:B---3--:R-:W-:-:S06]  /*02b0*/  UPRMT UR4, UR5, 0x654, UR4 ;  /* 0x0000065405047896 */ /* 0x008fcc0008000004 */
[----:B------:R-:W-:Y:S01]  /*02c0*/  LEA R12, R12, UR4, 0x1 ;  /* 0x000000040c0c7c11 */ /* 0x000fe2000f8e08ff */
[----:B-1----:R-:W-:-:S04]  /*02d0*/  VIADD R3, R10, UR4 ;  /* 0x000000040a037c36 */ /* 0x002fc80008000000 */
[----:B------:R-:W-:Y:S02]  /*02e0*/  IMAD R9, R9, 0x4, R12 ;  /* 0x0000000409097824 */ /* 0x000fe400078e020c */
[----:B------:R-:W-:Y:S02]  /*02f0*/  IMAD R0, R0, 0x4, R3 ;  /* 0x0000000400007824 */ /* 0x000fe400078e0203 */
[----:B--2---:R-:W-:-:S05]  /*0300*/  FADD R6, R11, R6 ;  /* 0x000000060b067221 */ /* 0x004fca0000000000 */
[----:B------:R1:W-:Y:S01]  /*0310*/  STS [R9], R6 ;  /* 0x0000000609007388 */ /* 0x0003e20000000800 */
[----:B------:R-:W-:Y:S06]  /*0320*/  BAR.SYNC.DEFER_BLOCKING 0x0 ;  /* 0x0000000000007b1d */ /* 0x000fec0000010000 */
[----:B-1----:R-:W-:Y:S05]  /*0330*/  @!P0 EXIT ;  /* 0x000000000000894d */ /* 0x002fea0003800000 */
[----:B------:R-:W0:Y:S01]  /*0340*/  LDS R5, [R0] ;  /* 0x0000000000057984 */ /* 0x000e220000000800 */
[----:B------:R-:W1:Y:S01]  /*0350*/  LDC.64 R2, c[0x0][0x220] ;  /* 0x00008800ff027b82 */ /* 0x000e620000000a00 */
[----:B------:R-:W-:-:S04]  /*0360*/  IMAD R7, R7, 0x4, R8 ;  /* 0x0000000407077824 */ /* 0x000fc800078e0208 */
[----:B-1----:R-:W-:-:S05]  /*0370*/  IMAD.WIDE R2, R7, 0x4, R2 ;  /* 0x0000000407027825 */ /* 0x002fca00078e0202 */
[----:B0-----:R-:W-:Y:S01]  /*0380*/  STG.E desc[UR6][R2.64], R5 ;  /* 0x0000000502007986 */ /* 0x001fe2000c101906 */
[----:B------:R-:W-:Y:S05]  /*0390*/  EXIT ;  /* 0x000000000000794d */ /* 0x000fea0003800000 */
.L_x_0:
[----:B------:R-:W-:-:S00]  /*03a0*/  BRA `(.L_x_0) ;  /* 0xfffffffc00fc7947 */ /* 0x000fc0000383ffff */
[----:B------:R-:W-:-:S00]  /*03b0*/  NOP ;  /* 0x0000000000007918 */ /* 0x000fc00000000000 */
        /* <DEDUP_REMOVED lines=12> */
.L_x_1:


//--------------------- .nv.shared.triton_poi_fused_cat_clone_2 --------------------------
	.section	.nv.shared.triton_poi_fused_cat_clone_2,"aw",@nobits
	.sectionflags	@""
	.align	16
	.zero		1024


//--------------------- .nv.constant0.triton_poi_fused_cat_clone_2 --------------------------
	.section	.nv.constant0.triton_poi_fused_cat_clone_2,"a",@progbits
	.sectionflags	@""
	.align	4
.nv.constant0.triton_poi_fused_cat_clone_2:
	.zero		560
